//
// Generated by NVIDIA NVVM Compiler
//
// Compiler Build ID: CL-36424714
// Cuda compilation tools, release 13.0, V13.0.88
// Based on NVVM 20.0.0
//

.version 9.0
.target sm_100
.address_size 64

	// .globl	_Z13sortSubarraysPii
// _ZZ14mergeSubarraysPiS_iE5sdata has been demoted

.visible .entry _Z13sortSubarraysPii(
	.param .u64 .ptr .align 1 _Z13sortSubarraysPii_param_0,
	.param .u32 _Z13sortSubarraysPii_param_1
)
{


	ret;

}
	// .globl	_Z14mergeSubarraysPiS_i
.visible .entry _Z14mergeSubarraysPiS_i(
	.param .u64 .ptr .align 1 _Z14mergeSubarraysPiS_i_param_0,
	.param .u64 .ptr .align 1 _Z14mergeSubarraysPiS_i_param_1,
	.param .u32 _Z14mergeSubarraysPiS_i_param_2
)
{
	.reg .pred 	%p<12>;
	.reg .b32 	%r<36>;
	.reg .b64 	%rd<11>;
	// demoted variable
	.shared .align 4 .b8 _ZZ14mergeSubarraysPiS_iE5sdata[2048];
	ld.param.u64 	%rd3, [_Z14mergeSubarraysPiS_i_param_0];
	ld.param.u64 	%rd4, [_Z14mergeSubarraysPiS_i_param_1];
	ld.param.u32 	%r16, [_Z14mergeSubarraysPiS_i_param_2];
	cvta.to.global.u64 	%rd1, %rd4;
	cvta.to.global.u64 	%rd5, %rd3;
	mov.u32 	%r1, %tid.x;
	mov.u32 	%r17, %ctaid.x;
	shl.b32 	%r2, %r17, 9;
	add.s32 	%r3, %r2, %r1;
	setp.ge.s32 	%p1, %r3, %r16;
	mul.wide.s32 	%rd6, %r3, 4;
	add.s64 	%rd2, %rd5, %rd6;
	shl.b32 	%r18, %r1, 2;
	mov.u32 	%r19, _ZZ14mergeSubarraysPiS_iE5sdata;
	add.s32 	%r4, %r19, %r18;
	@%p1 bra 	$L__BB1_2;
	ld.global.u32 	%r20, [%rd2];
	st.shared.u32 	[%r4], %r20;
$L__BB1_2:
	add.s32 	%r21, %r3, 256;
	setp.ge.s32 	%p2, %r21, %r16;
	@%p2 bra 	$L__BB1_4;
	ld.global.u32 	%r22, [%rd2+1024];
	st.shared.u32 	[%r4+1024], %r22;
$L__BB1_4:
	bar.sync 	0;
	setp.ne.s32 	%p3, %r1, 0;
	setp.ge.s32 	%p4, %r2, %r16;
	or.pred  	%p5, %p3, %p4;
	@%p5 bra 	$L__BB1_10;
	mov.b32 	%r32, 256;
	mov.b32 	%r31, 0;
	mov.u32 	%r33, %r31;
$L__BB1_6:
	add.s32 	%r8, %r31, %r2;
	shl.b32 	%r25, %r33, 2;
	add.s32 	%r27, %r19, %r25;
	ld.shared.u32 	%r9, [%r27];
	shl.b32 	%r28, %r32, 2;
	add.s32 	%r29, %r19, %r28;
	ld.shared.u32 	%r10, [%r29];
	setp.ge.s32 	%p6, %r9, %r10;
	@%p6 bra 	$L__BB1_8;
	add.s32 	%r33, %r33, 1;
	mul.wide.s32 	%rd9, %r8, 4;
	add.s64 	%rd10, %rd1, %rd9;
	st.global.u32 	[%rd10], %r9;
	bra.uni 	$L__BB1_9;
$L__BB1_8:
	add.s32 	%r32, %r32, 1;
	mul.wide.s32 	%rd7, %r8, 4;
	add.s64 	%rd8, %rd1, %rd7;
	st.global.u32 	[%rd8], %r10;
$L__BB1_9:
	add.s32 	%r31, %r31, 1;
	setp.lt.s32 	%p7, %r33, 256;
	setp.lt.s32 	%p8, %r32, 512;
	and.pred  	%p9, %p7, %p8;
	add.s32 	%r30, %r8, 1;
	setp.lt.s32 	%p10, %r30, %r16;
	and.pred  	%p11, %p9, %p10;
	@%p11 bra 	$L__BB1_6;
$L__BB1_10:
	ret;

}


// ===== COMPILED SASS (sm_100) =====

	.target	sm_100

	.elftype	@"ET_EXEC"


//--------------------- .note.nv.tkinfo           --------------------------
	.section	.note.nv.tkinfo,"",@"SHT_NOTE"
	.sectionflags	@"SHF_NOTE_NV_TKINFO"
	.tkinfo
        /*0018*/ 	.word	0x00000002
        /*0030*/ 	.string	""
        /*0030*/ 	.string	"ptxas"
        /*0030*/ 	.string	"Cuda compilation tools, release 13.0, V13.0.88"
        /*0030*/ 	.string	"Build cuda_13.0.r13.0/compiler.36424714_0"
        /*0030*/ 	.string	"-arch sm_100 -m 64 "



//--------------------- .note.nv.cuinfo           --------------------------
	.section	.note.nv.cuinfo,"",@"SHT_NOTE"
	.sectionflags	@"SHF_NOTE_NV_CUINFO"
        /*0018*/ 	.short	0x0002
        /*001a*/ 	.short	0x0064
        /*001c*/ 	.short	0x0082
	.zero		2


//--------------------- .nv.info                  --------------------------
	.section	.nv.info,"",@"SHT_CUDA_INFO"
	.align	4


	//----- nvinfo : EIATTR_REGCOUNT
	.align		4
        /*0000*/ 	.byte	0x04, 0x2f
        /*0002*/ 	.short	(.L_1 - .L_0)
	.align		4
.L_0:
        /*0004*/ 	.word	index@(_Z13sortSubarraysPii)
        /*0008*/ 	.word	0x00000004


	//----- nvinfo : EIATTR_FRAME_SIZE
	.align		4
.L_1:
        /*000c*/ 	.byte	0x04, 0x11
        /*000e*/ 	.short	(.L_3 - .L_2)
	.align		4
.L_2:
        /*0010*/ 	.word	index@(_Z13sortSubarraysPii)
        /*0014*/ 	.word	0x00000000


	//----- nvinfo : EIATTR_REGCOUNT
	.align		4
.L_3:
        /*0018*/ 	.byte	0x04, 0x2f
        /*001a*/ 	.short	(.L_5 - .L_4)
	.align		4
.L_4:
        /*001c*/ 	.word	index@(_Z14mergeSubarraysPiS_i)
        /*0020*/ 	.word	0x00000010


	//----- nvinfo : EIATTR_FRAME_SIZE
	.align		4
.L_5:
        /*0024*/ 	.byte	0x04, 0x11
        /*0026*/ 	.short	(.L_7 - .L_6)
	.align		4
.L_6:
        /*0028*/ 	.word	index@(_Z14mergeSubarraysPiS_i)
        /*002c*/ 	.word	0x00000000


	//----- nvinfo : EIATTR_MIN_STACK_SIZE
	.align		4
.L_7:
        /*0030*/ 	.byte	0x04, 0x12
        /*0032*/ 	.short	(.L_9 - .L_8)
	.align		4
.L_8:
        /*0034*/ 	.word	index@(_Z14mergeSubarraysPiS_i)
        /*0038*/ 	.word	0x00000000


	//----- nvinfo : EIATTR_MIN_STACK_SIZE
	.align		4
.L_9:
        /*003c*/ 	.byte	0x04, 0x12
        /*003e*/ 	.short	(.L_11 - .L_10)
	.align		4
.L_10:
        /*0040*/ 	.word	index@(_Z13sortSubarraysPii)
        /*0044*/ 	.word	0x00000000
.L_11:


//--------------------- .nv.compat                --------------------------
	.section	.nv.compat,"",@"SHT_CUDA_COMPAT_INFO"
	.align	4
        /*0000*/ 	.byte	0x02, 0x09, 0x00, 0x00, 0x02, 0x02, 0x01, 0x00, 0x02, 0x05, 0x05, 0x00, 0x03, 0x07, 0x01, 0x01
        /*0010*/ 	.byte	0x02, 0x03, 0x00, 0x00, 0x02, 0x06, 0x01, 0x00, 0x04, 0x0b, 0x08, 0x00, 0x09, 0x00, 0x00, 0x00
        /*0020*/ 	.byte	0x00, 0x00, 0x00, 0x00


//--------------------- .nv.info._Z14mergeSubarraysPiS_i --------------------------
	.section	.nv.info._Z14mergeSubarraysPiS_i,"",@"SHT_CUDA_INFO"
	.sectionflags	@""
	.align	4


	//----- nvinfo : EIATTR_CUDA_API_VERSION
	.align		4
        /*0000*/ 	.byte	0x04, 0x37
        /*0002*/ 	.short	(.L_13 - .L_12)
.L_12:
        /*0004*/ 	.word	0x00000082


	//----- nvinfo : EIATTR_KPARAM_INFO
	.align		4
.L_13:
        /*0008*/ 	.byte	0x04, 0x17
        /*000a*/ 	.short	(.L_15 - .L_14)
.L_14:
        /*000c*/ 	.word	0x00000000
        /*0010*/ 	.short	0x0002
        /*0012*/ 	.short	0x0010
        /*0014*/ 	.byte	0x00, 0xf0, 0x11, 0x00


	//----- nvinfo : EIATTR_KPARAM_INFO
	.align		4
.L_15:
        /*0018*/ 	.byte	0x04, 0x17
        /*001a*/ 	.short	(.L_17 - .L_16)
.L_16:
        /*001c*/ 	.word	0x00000000
        /*0020*/ 	.short	0x0001
        /*0022*/ 	.short	0x0008
        /*0024*/ 	.byte	0x00, 0xf5, 0x21, 0x00


	//----- nvinfo : EIATTR_KPARAM_INFO
	.align		4
.L_17:
        /*0028*/ 	.byte	0x04, 0x17
        /*002a*/ 	.short	(.L_19 - .L_18)
.L_18:
        /*002c*/ 	.word	0x00000000
        /*0030*/ 	.short	0x0000
        /*0032*/ 	.short	0x0000
        /*0034*/ 	.byte	0x00, 0xf5, 0x21, 0x00


	//----- nvinfo : EIATTR_SPARSE_MMA_MASK
	.align		4
.L_19:
        /*0038*/ 	.byte	0x03, 0x50
        /*003a*/ 	.short	0x0000


	//----- nvinfo : EIATTR_MAXREG_COUNT
	.align		4
        /*003c*/ 	.byte	0x03, 0x1b
        /*003e*/ 	.short	0x00ff


	//----- nvinfo : EIATTR_NUM_BARRIERS
	.align		4
        /*0040*/ 	.byte	0x02, 0x4c
        /*0042*/ 	.byte	0x01
	.zero		1


	//----- nvinfo : EIATTR_MERCURY_ISA_VERSION
	.align		4
        /*0044*/ 	.byte	0x03, 0x5f
        /*0046*/ 	.short	0x0101


	//----- nvinfo : EIATTR_VRC_CTA_INIT_COUNT
	.align		4
        /*0048*/ 	.byte	0x02, 0x4a
	.zero		1
	.zero		1


	//----- nvinfo : EIATTR_EXIT_INSTR_OFFSETS
	.align		4
        /*004c*/ 	.byte	0x04, 0x1c
        /*004e*/ 	.short	(.L_21 - .L_20)


	//   ....[0]....
.L_20:
        /*0050*/ 	.word	0x00000170


	//   ....[1]....
        /*0054*/ 	.word	0x000002d0


	//----- nvinfo : EIATTR_CBANK_PARAM_SIZE
	.align		4
.L_21:
        /*0058*/ 	.byte	0x03, 0x19
        /*005a*/ 	.short	0x0014


	//----- nvinfo : EIATTR_PARAM_CBANK
	.align		4
        /*005c*/ 	.byte	0x04, 0x0a
        /*005e*/ 	.short	(.L_23 - .L_22)
	.align		4
.L_22:
        /*0060*/ 	.word	index@(.nv.constant0._Z14mergeSubarraysPiS_i)
        /*0064*/ 	.short	0x0380
        /*0066*/ 	.short	0x0014


	//----- nvinfo : EIATTR_SW_WAR
	.align		4
.L_23:
        /*0068*/ 	.byte	0x04, 0x36
        /*006a*/ 	.short	(.L_25 - .L_24)
.L_24:
        /*006c*/ 	.word	0x00000008
.L_25:


//--------------------- .nv.info._Z13sortSubarraysPii --------------------------
	.section	.nv.info._Z13sortSubarraysPii,"",@"SHT_CUDA_INFO"
	.sectionflags	@""
	.align	4


	//----- nvinfo : EIATTR_CUDA_API_VERSION
	.align		4
        /*0000*/ 	.byte	0x04, 0x37
        /*0002*/ 	.short	(.L_27 - .L_26)
.L_26:
        /*0004*/ 	.word	0x00000082


	//----- nvinfo : EIATTR_KPARAM_INFO
	.align		4
.L_27:
        /*0008*/ 	.byte	0x04, 0x17
        /*000a*/ 	.short	(.L_29 - .L_28)
.L_28:
        /*000c*/ 	.word	0x00000000
        /*0010*/ 	.short	0x0001
        /*0012*/ 	.short	0x0008
        /*0014*/ 	.byte	0x00, 0xf0, 0x11, 0x00


	//----- nvinfo : EIATTR_KPARAM_INFO
	.align		4
.L_29:
        /*0018*/ 	.byte	0x04, 0x17
        /*001a*/ 	.short	(.L_31 - .L_30)
.L_30:
        /*001c*/ 	.word	0x00000000
        /*0020*/ 	.short	0x0000
        /*0022*/ 	.short	0x0000
        /*0024*/ 	.byte	0x00, 0xf5, 0x21, 0x00


	//----- nvinfo : EIATTR_SPARSE_MMA_MASK
	.align		4
.L_31:
        /*0028*/ 	.byte	0x03, 0x50
        /*002a*/ 	.short	0x0000


	//----- nvinfo : EIATTR_MAXREG_COUNT
	.align		4
        /*002c*/ 	.byte	0x03, 0x1b
        /*002e*/ 	.short	0x00ff


	//----- nvinfo : EIATTR_MERCURY_ISA_VERSION
	.align		4
        /*0030*/ 	.byte	0x03, 0x5f
        /*0032*/ 	.short	0x0101


	//----- nvinfo : EIATTR_VRC_CTA_INIT_COUNT
	.align		4
        /*0034*/ 	.byte	0x02, 0x4a
	.zero		1
	.zero		1


	//----- nvinfo : EIATTR_EXIT_INSTR_OFFSETS
	.align		4
        /*0038*/ 	.byte	0x04, 0x1c
        /*003a*/ 	.short	(.L_33 - .L_32)


	//   ....[0]....
.L_32:
        /*003c*/ 	.word	0x00000010


	//----- nvinfo : EIATTR_CBANK_PARAM_SIZE
	.align		4
.L_33:
        /*0040*/ 	.byte	0x03, 0x19
        /*0042*/ 	.short	0x000c


	//----- nvinfo : EIATTR_PARAM_CBANK
	.align		4
        /*0044*/ 	.byte	0x04, 0x0a
        /*0046*/ 	.short	(.L_35 - .L_34)
	.align		4
.L_34:
        /*0048*/ 	.word	index@(.nv.constant0._Z13sortSubarraysPii)
        /*004c*/ 	.short	0x0380
        /*004e*/ 	.short	0x000c


	//----- nvinfo : EIATTR_SW_WAR
	.align		4
.L_35:
        /*0050*/ 	.byte	0x04, 0x36
        /*0052*/ 	.short	(.L_37 - .L_36)
.L_36:
        /*0054*/ 	.word	0x00000008
.L_37:


//--------------------- .nv.callgraph             --------------------------
	.section	.nv.callgraph,"",@"SHT_CUDA_CALLGRAPH"
	.align	4
	.sectionentsize	8
	.align		4
        /*0000*/ 	.word	0x00000000
	.align		4
        /*0004*/ 	.word	0xffffffff
	.align		4
        /*0008*/ 	.word	0x00000000
	.align		4
        /*000c*/ 	.word	0xfffffffe
	.align		4
        /*0010*/ 	.word	0x00000000
	.align		4
        /*0014*/ 	.word	0xfffffffd
	.align		4
        /*0018*/ 	.word	0x00000000
	.align		4
        /*001c*/ 	.word	0xfffffffc


//--------------------- .text._Z14mergeSubarraysPiS_i --------------------------
	.section	.text._Z14mergeSubarraysPiS_i,"ax",@progbits
	.align	128
        .global         _Z14mergeSubarraysPiS_i
        .type           _Z14mergeSubarraysPiS_i,@function
        .size           _Z14mergeSubarraysPiS_i,(.L_x_3 - _Z14mergeSubarraysPiS_i)
        .other          _Z14mergeSubarraysPiS_i,@"STO_CUDA_ENTRY STV_DEFAULT"
_Z14mergeSubarraysPiS_i:
.text._Z14mergeSubarraysPiS_i:
[----:B------:R-:W-:Y:S01]  /*0000*/  LDC R1, c[0x0][0x37c] ;  /* 0x0000df00ff017b82 */ /* 0x000fe20000000800 */
[----:B------:R-:W0:Y:S07]  /*0010*/  S2R R4, SR_TID.X ;  /* 0x0000000000047919 */ /* 0x000e2e0000002100 */
[----:B------:R-:W1:Y:S01]  /*0020*/  S2UR UR4, SR_CTAID.X ;  /* 0x00000000000479c3 */ /* 0x000e620000002500 */
[----:B------:R-:W2:Y:S07]  /*0030*/  LDCU.64 UR8, c[0x0][0x358] ;  /* 0x00006b00ff0877ac */ /* 0x000eae0008000a00 */
[----:B------:R-:W3:Y:S08]  /*0040*/  LDC R6, c[0x0][0x390] ;  /* 0x0000e400ff067b82 */ /* 0x000ef00000000800 */
[----:B------:R-:W4:Y:S01]  /*0050*/  LDC.64 R2, c[0x0][0x380] ;  /* 0x0000e000ff027b82 */ /* 0x000f220000000a00 */
[----:B-1----:R-:W-:-:S06]  /*0060*/  USHF.L.U32 UR4, UR4, 0x9, URZ ;  /* 0x0000000904047899 */ /* 0x002fcc00080006ff */
[----:B0-----:R-:W-:-:S04]  /*0070*/  VIADD R5, R4, UR4 ;  /* 0x0000000404057c36 */ /* 0x001fc80008000000 */
[C---:B------:R-:W-:Y:S01]  /*0080*/  VIADD R0, R5.reuse, 0x100 ;  /* 0x0000010005007836 */ /* 0x040fe20000000000 */
[----:B---3--:R-:W-:-:S04]  /*0090*/  ISETP.GE.AND P2, PT, R5, R6, PT ;  /* 0x000000060500720c */ /* 0x008fc80003f46270 */
[----:B------:R-:W-:Y:S01]  /*00a0*/  ISETP.GE.AND P1, PT, R0, R6, PT ;  /* 0x000000060000720c */ /* 0x000fe20003f26270 */
[----:B----4-:R-:W-:-:S08]  /*00b0*/  IMAD.WIDE R2, R5, 0x4, R2 ;  /* 0x0000000405027825 */ /* 0x010fd000078e0202 */
[----:B--2---:R-:W2:Y:S04]  /*00c0*/  @!P2 LDG.E R5, desc[UR8][R2.64] ;  /* 0x000000080205a981 */ /* 0x004ea8000c1e1900 */
[----:B------:R-:W3:Y:S01]  /*00d0*/  @!P1 LDG.E R7, desc[UR8][R2.64+0x400] ;  /* 0x0004000802079981 */ /* 0x000ee2000c1e1900 */
[----:B------:R-:W0:Y:S01]  /*00e0*/  S2UR UR6, SR_CgaCtaId ;  /* 0x00000000000679c3 */ /* 0x000e220000008800 */
[----:B------:R-:W-:Y:S01]  /*00f0*/  UMOV UR5, 0x400 ;  /* 0x0000040000057882 */ /* 0x000fe20000000000 */
[----:B------:R-:W-:-:S04]  /*0100*/  ISETP.LE.AND P0, PT, R6, UR4, PT ;  /* 0x0000000406007c0c */ /* 0x000fc8000bf03270 */
[----:B------:R-:W-:Y:S01]  /*0110*/  ISETP.NE.OR P0, PT, R4, RZ, P0 ;  /* 0x000000ff0400720c */ /* 0x000fe20000705670 */
[----:B0-----:R-:W-:-:S06]  /*0120*/  ULEA UR5, UR6, UR5, 0x18 ;  /* 0x0000000506057291 */ /* 0x001fcc000f8ec0ff */
[----:B------:R-:W-:-:S05]  /*0130*/  LEA R0, R4, UR5, 0x2 ;  /* 0x0000000504007c11 */ /* 0x000fca000f8e10ff */
[----:B--2---:R0:W-:Y:S04]  /*0140*/  @!P2 STS [R0], R5 ;  /* 0x000000050000a388 */ /* 0x0041e80000000800 */
[----:B---3--:R0:W-:Y:S01]  /*0150*/  @!P1 STS [R0+0x400], R7 ;  /* 0x0004000700009388 */ /* 0x0081e20000000800 */
[----:B------:R-:W-:Y:S06]  /*0160*/  BAR.SYNC.DEFER_BLOCKING 0x0 ;  /* 0x0000000000007b1d */ /* 0x000fec0000010000 */
[----:B------:R-:W-:Y:S05]  /*0170*/  @P0 EXIT ;  /* 0x000000000000094d */ /* 0x000fea0003800000 */
[----:B0-----:R-:W0:Y:S01]  /*0180*/  LDC.64 R4, c[0x0][0x388] ;  /* 0x0000e200ff047b82 */ /* 0x001e220000000a00 */
[----:B------:R-:W-:Y:S01]  /*0190*/  IMAD.MOV.U32 R0, RZ, RZ, 0x100 ;  /* 0x00000100ff007424 */ /* 0x000fe200078e00ff */
[----:B------:R-:W-:Y:S01]  /*01a0*/  CS2R R6, SRZ ;  /* 0x0000000000067805 */ /* 0x000fe2000001ff00 */
[----:B------:R-:W1:Y:S06]  /*01b0*/  LDCU UR6, c[0x0][0x390] ;  /* 0x00007200ff0677ac */ /* 0x000e6c0008000800 */
.L_x_0:
[----:B------:R-:W-:Y:S01]  /*01c0*/  LEA R9, R0, UR5, 0x2 ;  /* 0x0000000500097c11 */ /* 0x000fe2000f8e10ff */
[C---:B------:R-:W-:Y:S01]  /*01d0*/  VIADD R11, R6.reuse, UR4 ;  /* 0x00000004060b7c36 */ /* 0x040fe20008000000 */
[----:B------:R-:W-:Y:S01]  /*01e0*/  LEA R8, R7, UR5, 0x2 ;  /* 0x0000000507087c11 */ /* 0x000fe2000f8e10ff */
[----:B------:R-:W-:Y:S02]  /*01f0*/  VIADD R6, R6, 0x1 ;  /* 0x0000000106067836 */ /* 0x000fe40000000000 */
[C---:B0-----:R-:W-:Y:S01]  /*0200*/  IMAD.WIDE R2, R11.reuse, 0x4, R4 ;  /* 0x000000040b027825 */ /* 0x041fe200078e0204 */
[----:B------:R-:W-:Y:S03]  /*0210*/  LDS R9, [R9] ;  /* 0x0000000009097984 */ /* 0x000fe60000000800 */
[----:B------:R-:W-:Y:S01]  /*0220*/  VIADD R10, R11, 0x1 ;  /* 0x000000010b0a7836 */ /* 0x000fe20000000000 */
[----:B------:R-:W0:Y:S04]  /*0230*/  LDS R13, [R8] ;  /* 0x00000000080d7984 */ /* 0x000e280000000800 */
[----:B-1----:R-:W-:-:S02]  /*0240*/  ISETP.LT.AND P1, PT, R10, UR6, PT ;  /* 0x000000060a007c0c */ /* 0x002fc4000bf21270 */
[----:B0-----:R-:W-:-:S13]  /*0250*/  ISETP.GE.AND P0, PT, R13, R9, PT ;  /* 0x000000090d00720c */ /* 0x001fda0003f06270 */
[----:B------:R-:W-:Y:S01]  /*0260*/  @P0 VIADD R0, R0, 0x1 ;  /* 0x0000000100000836 */ /* 0x000fe20000000000 */
[----:B------:R2:W-:Y:S01]  /*0270*/  @!P0 STG.E desc[UR8][R2.64], R13 ;  /* 0x0000000d02008986 */ /* 0x0005e2000c101908 */
[----:B------:R-:W-:-:S03]  /*0280*/  @!P0 VIADD R7, R7, 0x1 ;  /* 0x0000000107078836 */ /* 0x000fc60000000000 */
[----:B------:R2:W-:Y:S01]  /*0290*/  @P0 STG.E desc[UR8][R2.64], R9 ;  /* 0x0000000902000986 */ /* 0x0005e2000c101908 */
[----:B------:R-:W-:-:S04]  /*02a0*/  ISETP.GE.AND P0, PT, R0, 0x200, PT ;  /* 0x000002000000780c */ /* 0x000fc80003f06270 */
[----:B------:R-:W-:-:S13]  /*02b0*/  ISETP.LT.AND P0, PT, R7, 0x100, !P0 ;  /* 0x000001000700780c */ /* 0x000fda0004701270 */
[----:B--2---:R-:W-:Y:S05]  /*02c0*/  @P0 BRA P1, `(.L_x_0) ;  /* 0xfffffffc00bc0947 */ /* 0x004fea000083ffff */
[----:B------:R-:W-:Y:S05]  /*02d0*/  EXIT ;  /* 0x000000000000794d */ /* 0x000fea0003800000 */
.L_x_1:
[----:B------:R-:W-:-:S00]  /*02e0*/  BRA `(.L_x_1) ;  /* 0xfffffffc00fc7947 */ /* 0x000fc0000383ffff */
[----:B------:R-:W-:-:S00]  /*02f0*/  NOP ;  /* 0x0000000000007918 */ /* 0x000fc00000000000 */
        /* <DEDUP_REMOVED lines=8> */
.L_x_3:


//--------------------- .text._Z13sortSubarraysPii --------------------------
	.section	.text._Z13sortSubarraysPii,"ax",@progbits
	.align	128
        .global         _Z13sortSubarraysPii
        .type           _Z13sortSubarraysPii,@function
        .size           _Z13sortSubarraysPii,(.L_x_4 - _Z13sortSubarraysPii)
        .other          _Z13sortSubarraysPii,@"STO_CUDA_ENTRY STV_DEFAULT"
_Z13sortSubarraysPii:
.text._Z13sortSubarraysPii:
[----:B------:R-:W-:Y:S01]  /*0000*/  LDC R1, c[0x0][0x37c] ;  /* 0x0000df00ff017b82 */ /* 0x000fe20000000800 */
[----:B------:R-:W-:Y:S05]  /*0010*/  EXIT ;  /* 0x000000000000794d */ /* 0x000fea0003800000 */
.L_x_2:
        /* <DEDUP_REMOVED lines=14> */
.L_x_4:


//--------------------- .nv.shared._Z14mergeSubarraysPiS_i --------------------------
	.section	.nv.shared._Z14mergeSubarraysPiS_i,"aw",@nobits
	.sectionflags	@""
	.align	4
.nv.shared._Z14mergeSubarraysPiS_i:
	.zero		3072


//--------------------- .nv.shared.reserved.0     --------------------------
	.section	.nv.shared.reserved.0,"aw",@nobits
	.weak		__nv_reservedSMEM_offset_0_alias
	.size		__nv_reservedSMEM_offset_0_alias, 0, 64
	.other		__nv_reservedSMEM_offset_0_alias,@"STO_CUDA_RESERVED_SHARED STV_DEFAULT"
__nv_reservedSMEM_offset_0_alias:
	.zero		0
	.zero		64


//--------------------- .nv.constant0._Z14mergeSubarraysPiS_i --------------------------
	.section	.nv.constant0._Z14mergeSubarraysPiS_i,"a",@progbits
	.sectionflags	@""
	.align	4
.nv.constant0._Z14mergeSubarraysPiS_i:
	.zero		916


//--------------------- .nv.constant0._Z13sortSubarraysPii --------------------------
	.section	.nv.constant0._Z13sortSubarraysPii,"a",@progbits
	.sectionflags	@""
	.align	4
.nv.constant0._Z13sortSubarraysPii:
	.zero		908


//--------------------- SYMBOLS --------------------------

	.type		.nv.reservedSmem.offset0,@object
	.size		.nv.reservedSmem.offset0,0x4
	.type		.nv.reservedSmem.cap,@object
	.size		.nv.reservedSmem.cap,0x4
